//
// Generated by NVIDIA NVVM Compiler
//
// Compiler Build ID: CL-36424714
// Cuda compilation tools, release 13.0, V13.0.88
// Based on NVVM 20.0.0
//

.version 9.0
.target sm_100
.address_size 64

	// .globl	_Z4somaPiS_S_

.visible .entry _Z4somaPiS_S_(
	.param .u64 .ptr .align 1 _Z4somaPiS_S__param_0,
	.param .u64 .ptr .align 1 _Z4somaPiS_S__param_1,
	.param .u64 .ptr .align 1 _Z4somaPiS_S__param_2
)
{
	.reg .pred 	%p<4>;
	.reg .b32 	%r<15>;
	.reg .b64 	%rd<11>;

	ld.param.u64 	%rd1, [_Z4somaPiS_S__param_0];
	ld.param.u64 	%rd2, [_Z4somaPiS_S__param_1];
	ld.param.u64 	%rd3, [_Z4somaPiS_S__param_2];
	mov.u32 	%r3, %ctaid.x;
	mov.u32 	%r4, %ntid.x;
	mov.u32 	%r5, %tid.x;
	mad.lo.s32 	%r1, %r3, %r4, %r5;
	mov.u32 	%r6, %ctaid.y;
	mov.u32 	%r7, %ntid.y;
	mov.u32 	%r8, %tid.y;
	mad.lo.s32 	%r9, %r6, %r7, %r8;
	setp.gt.s32 	%p1, %r1, 15;
	setp.gt.u32 	%p2, %r9, 15;
	or.pred  	%p3, %p1, %p2;
	@%p3 bra 	$L__BB0_2;
	cvta.to.global.u64 	%rd4, %rd1;
	cvta.to.global.u64 	%rd5, %rd2;
	cvta.to.global.u64 	%rd6, %rd3;
	shl.b32 	%r10, %r1, 4;
	add.s32 	%r11, %r10, %r9;
	mul.wide.s32 	%rd7, %r11, 4;
	add.s64 	%rd8, %rd4, %rd7;
	ld.global.u32 	%r12, [%rd8];
	add.s64 	%rd9, %rd5, %rd7;
	ld.global.u32 	%r13, [%rd9];
	add.s32 	%r14, %r13, %r12;
	add.s64 	%rd10, %rd6, %rd7;
	st.global.u32 	[%rd10], %r14;
$L__BB0_2:
	ret;

}


// ===== COMPILED SASS (sm_100) =====

	.target	sm_100

	.elftype	@"ET_EXEC"


//--------------------- .note.nv.tkinfo           --------------------------
	.section	.note.nv.tkinfo,"",@"SHT_NOTE"
	.sectionflags	@"SHF_NOTE_NV_TKINFO"
	.tkinfo
        /*0018*/ 	.word	0x00000002
        /*0030*/ 	.string	""
        /*0030*/ 	.string	"ptxas"
        /*0030*/ 	.string	"Cuda compilation tools, release 13.0, V13.0.88"
        /*0030*/ 	.string	"Build cuda_13.0.r13.0/compiler.36424714_0"
        /*0030*/ 	.string	"-arch sm_100 -m 64 "



//--------------------- .note.nv.cuinfo           --------------------------
	.section	.note.nv.cuinfo,"",@"SHT_NOTE"
	.sectionflags	@"SHF_NOTE_NV_CUINFO"
        /*0018*/ 	.short	0x0002
        /*001a*/ 	.short	0x0064
        /*001c*/ 	.short	0x0082
	.zero		2


//--------------------- .nv.info                  --------------------------
	.section	.nv.info,"",@"SHT_CUDA_INFO"
	.align	4


	//----- nvinfo : EIATTR_REGCOUNT
	.align		4
        /*0000*/ 	.byte	0x04, 0x2f
        /*0002*/ 	.short	(.L_1 - .L_0)
	.align		4
.L_0:
        /*0004*/ 	.word	index@(_Z4somaPiS_S_)
        /*0008*/ 	.word	0x0000000c


	//----- nvinfo : EIATTR_FRAME_SIZE
	.align		4
.L_1:
        /*000c*/ 	.byte	0x04, 0x11
        /*000e*/ 	.short	(.L_3 - .L_2)
	.align		4
.L_2:
        /*0010*/ 	.word	index@(_Z4somaPiS_S_)
        /*0014*/ 	.word	0x00000000


	//----- nvinfo : EIATTR_MIN_STACK_SIZE
	.align		4
.L_3:
        /*0018*/ 	.byte	0x04, 0x12
        /*001a*/ 	.short	(.L_5 - .L_4)
	.align		4
.L_4:
        /*001c*/ 	.word	index@(_Z4somaPiS_S_)
        /*0020*/ 	.word	0x00000000
.L_5:


//--------------------- .nv.compat                --------------------------
	.section	.nv.compat,"",@"SHT_CUDA_COMPAT_INFO"
	.align	4
        /*0000*/ 	.byte	0x02, 0x09, 0x00, 0x00, 0x02, 0x02, 0x01, 0x00, 0x02, 0x05, 0x05, 0x00, 0x03, 0x07, 0x01, 0x01
        /*0010*/ 	.byte	0x02, 0x03, 0x00, 0x00, 0x02, 0x06, 0x01, 0x00, 0x04, 0x0b, 0x08, 0x00, 0x09, 0x00, 0x00, 0x00
        /*0020*/ 	.byte	0x00, 0x00, 0x00, 0x00


//--------------------- .nv.info._Z4somaPiS_S_    --------------------------
	.section	.nv.info._Z4somaPiS_S_,"",@"SHT_CUDA_INFO"
	.sectionflags	@""
	.align	4


	//----- nvinfo : EIATTR_CUDA_API_VERSION
	.align		4
        /*0000*/ 	.byte	0x04, 0x37
        /*0002*/ 	.short	(.L_7 - .L_6)
.L_6:
        /*0004*/ 	.word	0x00000082


	//----- nvinfo : EIATTR_KPARAM_INFO
	.align		4
.L_7:
        /*0008*/ 	.byte	0x04, 0x17
        /*000a*/ 	.short	(.L_9 - .L_8)
.L_8:
        /*000c*/ 	.word	0x00000000
        /*0010*/ 	.short	0x0002
        /*0012*/ 	.short	0x0010
        /*0014*/ 	.byte	0x00, 0xf5, 0x21, 0x00


	//----- nvinfo : EIATTR_KPARAM_INFO
	.align		4
.L_9:
        /*0018*/ 	.byte	0x04, 0x17
        /*001a*/ 	.short	(.L_11 - .L_10)
.L_10:
        /*001c*/ 	.word	0x00000000
        /*0020*/ 	.short	0x0001
        /*0022*/ 	.short	0x0008
        /*0024*/ 	.byte	0x00, 0xf5, 0x21, 0x00


	//----- nvinfo : EIATTR_KPARAM_INFO
	.align		4
.L_11:
        /*0028*/ 	.byte	0x04, 0x17
        /*002a*/ 	.short	(.L_13 - .L_12)
.L_12:
        /*002c*/ 	.word	0x00000000
        /*0030*/ 	.short	0x0000
        /*0032*/ 	.short	0x0000
        /*0034*/ 	.byte	0x00, 0xf5, 0x21, 0x00


	//----- nvinfo : EIATTR_SPARSE_MMA_MASK
	.align		4
.L_13:
        /*0038*/ 	.byte	0x03, 0x50
        /*003a*/ 	.short	0x0000


	//----- nvinfo : EIATTR_MAXREG_COUNT
	.align		4
        /*003c*/ 	.byte	0x03, 0x1b
        /*003e*/ 	.short	0x00ff


	//----- nvinfo : EIATTR_MERCURY_ISA_VERSION
	.align		4
        /*0040*/ 	.byte	0x03, 0x5f
        /*0042*/ 	.short	0x0101


	//----- nvinfo : EIATTR_VRC_CTA_INIT_COUNT
	.align		4
        /*0044*/ 	.byte	0x02, 0x4a
	.zero		1
	.zero		1


	//----- nvinfo : EIATTR_EXIT_INSTR_OFFSETS
	.align		4
        /*0048*/ 	.byte	0x04, 0x1c
        /*004a*/ 	.short	(.L_15 - .L_14)


	//   ....[0]....
.L_14:
        /*004c*/ 	.word	0x000000b0


	//   ....[1]....
        /*0050*/ 	.word	0x00000180


	//----- nvinfo : EIATTR_CBANK_PARAM_SIZE
	.align		4
.L_15:
        /*0054*/ 	.byte	0x03, 0x19
        /*0056*/ 	.short	0x0018


	//----- nvinfo : EIATTR_PARAM_CBANK
	.align		4
        /*0058*/ 	.byte	0x04, 0x0a
        /*005a*/ 	.short	(.L_17 - .L_16)
	.align		4
.L_16:
        /*005c*/ 	.word	index@(.nv.constant0._Z4somaPiS_S_)
        /*0060*/ 	.short	0x0380
        /*0062*/ 	.short	0x0018


	//----- nvinfo : EIATTR_SW_WAR
	.align		4
.L_17:
        /*0064*/ 	.byte	0x04, 0x36
        /*0066*/ 	.short	(.L_19 - .L_18)
.L_18:
        /*0068*/ 	.word	0x00000008
.L_19:


//--------------------- .nv.callgraph             --------------------------
	.section	.nv.callgraph,"",@"SHT_CUDA_CALLGRAPH"
	.align	4
	.sectionentsize	8
	.align		4
        /*0000*/ 	.word	0x00000000
	.align		4
        /*0004*/ 	.word	0xffffffff
	.align		4
        /*0008*/ 	.word	0x00000000
	.align		4
        /*000c*/ 	.word	0xfffffffe
	.align		4
        /*0010*/ 	.word	0x00000000
	.align		4
        /*0014*/ 	.word	0xfffffffd
	.align		4
        /*0018*/ 	.word	0x00000000
	.align		4
        /*001c*/ 	.word	0xfffffffc


//--------------------- .text._Z4somaPiS_S_       --------------------------
	.section	.text._Z4somaPiS_S_,"ax",@progbits
	.align	128
        .global         _Z4somaPiS_S_
        .type           _Z4somaPiS_S_,@function
        .size           _Z4somaPiS_S_,(.L_x_1 - _Z4somaPiS_S_)
        .other          _Z4somaPiS_S_,@"STO_CUDA_ENTRY STV_DEFAULT"
_Z4somaPiS_S_:
.text._Z4somaPiS_S_:
[----:B------:R-:W-:Y:S01]  /*0000*/  LDC R1, c[0x0][0x37c] ;  /* 0x0000df00ff017b82 */ /* 0x000fe20000000800 */
[----:B------:R-:W0:Y:S07]  /*0010*/  S2R R2, SR_TID.Y ;  /* 0x0000000000027919 */ /* 0x000e2e0000002200 */
[----:B------:R-:W1:Y:S01]  /*0020*/  LDC R0, c[0x0][0x360] ;  /* 0x0000d800ff007b82 */ /* 0x000e620000000800 */
[----:B------:R-:W1:Y:S07]  /*0030*/  S2R R3, SR_TID.X ;  /* 0x0000000000037919 */ /* 0x000e6e0000002100 */
[----:B------:R-:W0:Y:S08]  /*0040*/  S2UR UR5, SR_CTAID.Y ;  /* 0x00000000000579c3 */ /* 0x000e300000002600 */
[----:B------:R-:W0:Y:S08]  /*0050*/  LDC R7, c[0x0][0x364] ;  /* 0x0000d900ff077b82 */ /* 0x000e300000000800 */
[----:B------:R-:W1:Y:S01]  /*0060*/  S2UR UR4, SR_CTAID.X ;  /* 0x00000000000479c3 */ /* 0x000e620000002500 */
[----:B0-----:R-:W-:-:S05]  /*0070*/  IMAD R7, R7, UR5, R2 ;  /* 0x0000000507077c24 */ /* 0x001fca000f8e0202 */
[----:B------:R-:W-:Y:S01]  /*0080*/  ISETP.GT.U32.AND P0, PT, R7, 0xf, PT ;  /* 0x0000000f0700780c */ /* 0x000fe20003f04070 */
[----:B-1----:R-:W-:-:S05]  /*0090*/  IMAD R0, R0, UR4, R3 ;  /* 0x0000000400007c24 */ /* 0x002fca000f8e0203 */
[----:B------:R-:W-:-:S13]  /*00a0*/  ISETP.GT.OR P0, PT, R0, 0xf, P0 ;  /* 0x0000000f0000780c */ /* 0x000fda0000704670 */
[----:B------:R-:W-:Y:S05]  /*00b0*/  @P0 EXIT ;  /* 0x000000000000094d */ /* 0x000fea0003800000 */
[----:B------:R-:W0:Y:S01]  /*00c0*/  LDC.64 R2, c[0x0][0x380] ;  /* 0x0000e000ff027b82 */ /* 0x000e220000000a00 */
[----:B------:R-:W1:Y:S01]  /*00d0*/  LDCU.64 UR4, c[0x0][0x358] ;  /* 0x00006b00ff0477ac */ /* 0x000e620008000a00 */
[----:B------:R-:W-:-:S06]  /*00e0*/  LEA R9, R0, R7, 0x4 ;  /* 0x0000000700097211 */ /* 0x000fcc00078e20ff */
[----:B------:R-:W2:Y:S08]  /*00f0*/  LDC.64 R4, c[0x0][0x388] ;  /* 0x0000e200ff047b82 */ /* 0x000eb00000000a00 */
[----:B------:R-:W3:Y:S01]  /*0100*/  LDC.64 R6, c[0x0][0x390] ;  /* 0x0000e400ff067b82 */ /* 0x000ee20000000a00 */
[----:B0-----:R-:W-:-:S06]  /*0110*/  IMAD.WIDE R2, R9, 0x4, R2 ;  /* 0x0000000409027825 */ /* 0x001fcc00078e0202 */
[----:B-1----:R-:W4:Y:S01]  /*0120*/  LDG.E R2, desc[UR4][R2.64] ;  /* 0x0000000402027981 */ /* 0x002f22000c1e1900 */
[----:B--2---:R-:W-:-:S06]  /*0130*/  IMAD.WIDE R4, R9, 0x4, R4 ;  /* 0x0000000409047825 */ /* 0x004fcc00078e0204 */
[----:B------:R-:W4:Y:S01]  /*0140*/  LDG.E R5, desc[UR4][R4.64] ;  /* 0x0000000404057981 */ /* 0x000f22000c1e1900 */
[----:B---3--:R-:W-:Y:S01]  /*0150*/  IMAD.WIDE R6, R9, 0x4, R6 ;  /* 0x0000000409067825 */ /* 0x008fe200078e0206 */
[----:B----4-:R-:W-:-:S05]  /*0160*/  IADD3 R9, PT, PT, R2, R5, RZ ;  /* 0x0000000502097210 */ /* 0x010fca0007ffe0ff */
[----:B------:R-:W-:Y:S01]  /*0170*/  STG.E desc[UR4][R6.64], R9 ;  /* 0x0000000906007986 */ /* 0x000fe2000c101904 */
[----:B------:R-:W-:Y:S05]  /*0180*/  EXIT ;  /* 0x000000000000794d */ /* 0x000fea0003800000 */
.L_x_0:
[----:B------:R-:W-:-:S00]  /*0190*/  BRA `(.L_x_0) ;  /* 0xfffffffc00fc7947 */ /* 0x000fc0000383ffff */
[----:B------:R-:W-:-:S00]  /*01a0*/  NOP ;  /* 0x0000000000007918 */ /* 0x000fc00000000000 */
        /* <DEDUP_REMOVED lines=13> */
.L_x_1:


//--------------------- .nv.shared.reserved.0     --------------------------
	.section	.nv.shared.reserved.0,"aw",@nobits
	.weak		__nv_reservedSMEM_offset_0_alias
	.size		__nv_reservedSMEM_offset_0_alias, 0, 64
	.other		__nv_reservedSMEM_offset_0_alias,@"STO_CUDA_RESERVED_SHARED STV_DEFAULT"
__nv_reservedSMEM_offset_0_alias:
	.zero		0
	.zero		64


//--------------------- .nv.constant0._Z4somaPiS_S_ --------------------------
	.section	.nv.constant0._Z4somaPiS_S_,"a",@progbits
	.sectionflags	@""
	.align	4
.nv.constant0._Z4somaPiS_S_:
	.zero		920


//--------------------- SYMBOLS --------------------------

	.type		.nv.reservedSmem.offset0,@object
	.size		.nv.reservedSmem.offset0,0x4
